//
// Generated by NVIDIA NVVM Compiler
//
// Compiler Build ID: CL-36424714
// Cuda compilation tools, release 13.0, V13.0.88
// Based on NVVM 20.0.0
//

.version 9.0
.target sm_100
.address_size 64

	// .globl	_Z21matrix_multiplicationPdS_S_i

.visible .entry _Z21matrix_multiplicationPdS_S_i(
	.param .u64 .ptr .align 1 _Z21matrix_multiplicationPdS_S_i_param_0,
	.param .u64 .ptr .align 1 _Z21matrix_multiplicationPdS_S_i_param_1,
	.param .u64 .ptr .align 1 _Z21matrix_multiplicationPdS_S_i_param_2,
	.param .u32 _Z21matrix_multiplicationPdS_S_i_param_3
)
{
	.reg .pred 	%p<12>;
	.reg .b32 	%r<81>;
	.reg .b64 	%rd<49>;
	.reg .b64 	%fd<56>;

	ld.param.u64 	%rd5, [_Z21matrix_multiplicationPdS_S_i_param_0];
	ld.param.u64 	%rd6, [_Z21matrix_multiplicationPdS_S_i_param_1];
	ld.param.u32 	%r48, [_Z21matrix_multiplicationPdS_S_i_param_3];
	cvta.to.global.u64 	%rd1, %rd6;
	cvta.to.global.u64 	%rd2, %rd5;
	mov.u32 	%r49, %tid.x;
	mov.u32 	%r50, %ctaid.x;
	mov.u32 	%r51, %ntid.x;
	mad.lo.s32 	%r1, %r50, %r51, %r49;
	setp.ge.s32 	%p1, %r1, %r48;
	setp.lt.s32 	%p2, %r48, 1;
	or.pred  	%p3, %p1, %p2;
	@%p3 bra 	$L__BB0_14;
	mul.lo.s32 	%r2, %r48, %r1;
	add.s32 	%r3, %r48, -1;
	and.b32  	%r4, %r48, 7;
	and.b32  	%r5, %r48, 3;
	and.b32  	%r6, %r48, 2147483640;
	and.b32  	%r7, %r48, 1;
	neg.s32 	%r8, %r6;
	shl.b32 	%r9, %r48, 3;
	shl.b32 	%r10, %r48, 1;
	mul.lo.s32 	%r11, %r48, 5;
	mul.lo.s32 	%r12, %r48, 6;
	mul.lo.s32 	%r13, %r48, 7;
	mov.b32 	%r67, 0;
$L__BB0_2:
	ld.param.u64 	%rd48, [_Z21matrix_multiplicationPdS_S_i_param_2];
	setp.lt.u32 	%p4, %r3, 7;
	add.s32 	%r54, %r67, %r2;
	cvta.to.global.u64 	%rd7, %rd48;
	mul.wide.s32 	%rd8, %r54, 8;
	add.s64 	%rd3, %rd7, %rd8;
	mov.b64 	%rd9, 0;
	st.global.u64 	[%rd3], %rd9;
	mov.b32 	%r79, 0;
	mov.f64 	%fd53, 0d0000000000000000;
	@%p4 bra 	$L__BB0_5;
	add.s32 	%r76, %r48, %r67;
	add.s32 	%r75, %r10, %r67;
	mad.lo.s32 	%r74, %r48, 3, %r67;
	shl.b32 	%r55, %r48, 2;
	add.s32 	%r73, %r55, %r67;
	add.s32 	%r72, %r11, %r67;
	add.s32 	%r71, %r12, %r67;
	add.s32 	%r70, %r13, %r67;
	mov.f64 	%fd53, 0d0000000000000000;
	mov.u32 	%r68, %r2;
	mov.u32 	%r69, %r67;
	mov.u32 	%r77, %r8;
$L__BB0_4:
	.pragma "nounroll";
	mul.wide.s32 	%rd10, %r68, 8;
	add.s64 	%rd11, %rd2, %rd10;
	ld.global.f64 	%fd10, [%rd11];
	mul.wide.u32 	%rd12, %r69, 8;
	add.s64 	%rd13, %rd1, %rd12;
	ld.global.f64 	%fd11, [%rd13];
	fma.rn.f64 	%fd12, %fd10, %fd11, %fd53;
	st.global.f64 	[%rd3], %fd12;
	ld.global.f64 	%fd13, [%rd11+8];
	mul.wide.u32 	%rd14, %r76, 8;
	add.s64 	%rd15, %rd1, %rd14;
	ld.global.f64 	%fd14, [%rd15];
	fma.rn.f64 	%fd15, %fd13, %fd14, %fd12;
	st.global.f64 	[%rd3], %fd15;
	ld.global.f64 	%fd16, [%rd11+16];
	mul.wide.u32 	%rd16, %r75, 8;
	add.s64 	%rd17, %rd1, %rd16;
	ld.global.f64 	%fd17, [%rd17];
	fma.rn.f64 	%fd18, %fd16, %fd17, %fd15;
	st.global.f64 	[%rd3], %fd18;
	ld.global.f64 	%fd19, [%rd11+24];
	mul.wide.u32 	%rd18, %r74, 8;
	add.s64 	%rd19, %rd1, %rd18;
	ld.global.f64 	%fd20, [%rd19];
	fma.rn.f64 	%fd21, %fd19, %fd20, %fd18;
	st.global.f64 	[%rd3], %fd21;
	ld.global.f64 	%fd22, [%rd11+32];
	mul.wide.u32 	%rd20, %r73, 8;
	add.s64 	%rd21, %rd1, %rd20;
	ld.global.f64 	%fd23, [%rd21];
	fma.rn.f64 	%fd24, %fd22, %fd23, %fd21;
	st.global.f64 	[%rd3], %fd24;
	ld.global.f64 	%fd25, [%rd11+40];
	mul.wide.u32 	%rd22, %r72, 8;
	add.s64 	%rd23, %rd1, %rd22;
	ld.global.f64 	%fd26, [%rd23];
	fma.rn.f64 	%fd27, %fd25, %fd26, %fd24;
	st.global.f64 	[%rd3], %fd27;
	ld.global.f64 	%fd28, [%rd11+48];
	mul.wide.u32 	%rd24, %r71, 8;
	add.s64 	%rd25, %rd1, %rd24;
	ld.global.f64 	%fd29, [%rd25];
	fma.rn.f64 	%fd30, %fd28, %fd29, %fd27;
	st.global.f64 	[%rd3], %fd30;
	ld.global.f64 	%fd31, [%rd11+56];
	mul.wide.u32 	%rd26, %r70, 8;
	add.s64 	%rd27, %rd1, %rd26;
	ld.global.f64 	%fd32, [%rd27];
	fma.rn.f64 	%fd53, %fd31, %fd32, %fd30;
	st.global.f64 	[%rd3], %fd53;
	add.s32 	%r77, %r77, 8;
	add.s32 	%r76, %r76, %r9;
	add.s32 	%r75, %r75, %r9;
	add.s32 	%r74, %r74, %r9;
	add.s32 	%r73, %r73, %r9;
	add.s32 	%r72, %r72, %r9;
	add.s32 	%r71, %r71, %r9;
	add.s32 	%r70, %r70, %r9;
	add.s32 	%r69, %r69, %r9;
	add.s32 	%r68, %r68, 8;
	setp.ne.s32 	%p5, %r77, 0;
	mov.u32 	%r79, %r6;
	@%p5 bra 	$L__BB0_4;
$L__BB0_5:
	setp.eq.s32 	%p6, %r4, 0;
	@%p6 bra 	$L__BB0_13;
	add.s32 	%r56, %r4, -1;
	setp.lt.u32 	%p7, %r56, 3;
	@%p7 bra 	$L__BB0_8;
	add.s32 	%r57, %r79, %r2;
	mul.wide.s32 	%rd28, %r57, 8;
	add.s64 	%rd29, %rd2, %rd28;
	ld.global.f64 	%fd33, [%rd29];
	mad.lo.s32 	%r58, %r79, %r48, %r67;
	mul.wide.u32 	%rd30, %r58, 8;
	add.s64 	%rd31, %rd1, %rd30;
	ld.global.f64 	%fd34, [%rd31];
	fma.rn.f64 	%fd35, %fd33, %fd34, %fd53;
	st.global.f64 	[%rd3], %fd35;
	ld.global.f64 	%fd36, [%rd29+8];
	add.s32 	%r59, %r58, %r48;
	mul.wide.u32 	%rd32, %r59, 8;
	add.s64 	%rd33, %rd1, %rd32;
	ld.global.f64 	%fd37, [%rd33];
	fma.rn.f64 	%fd38, %fd36, %fd37, %fd35;
	st.global.f64 	[%rd3], %fd38;
	ld.global.f64 	%fd39, [%rd29+16];
	add.s32 	%r60, %r59, %r48;
	mul.wide.u32 	%rd34, %r60, 8;
	add.s64 	%rd35, %rd1, %rd34;
	ld.global.f64 	%fd40, [%rd35];
	fma.rn.f64 	%fd41, %fd39, %fd40, %fd38;
	st.global.f64 	[%rd3], %fd41;
	ld.global.f64 	%fd42, [%rd29+24];
	add.s32 	%r61, %r60, %r48;
	mul.wide.u32 	%rd36, %r61, 8;
	add.s64 	%rd37, %rd1, %rd36;
	ld.global.f64 	%fd43, [%rd37];
	fma.rn.f64 	%fd53, %fd42, %fd43, %fd41;
	st.global.f64 	[%rd3], %fd53;
	add.s32 	%r79, %r79, 4;
$L__BB0_8:
	setp.eq.s32 	%p8, %r5, 0;
	@%p8 bra 	$L__BB0_13;
	setp.eq.s32 	%p9, %r5, 1;
	@%p9 bra 	$L__BB0_11;
	add.s32 	%r62, %r79, %r2;
	mul.wide.s32 	%rd38, %r62, 8;
	add.s64 	%rd39, %rd2, %rd38;
	ld.global.f64 	%fd44, [%rd39];
	mad.lo.s32 	%r63, %r79, %r48, %r67;
	mul.wide.u32 	%rd40, %r63, 8;
	add.s64 	%rd41, %rd1, %rd40;
	ld.global.f64 	%fd45, [%rd41];
	fma.rn.f64 	%fd46, %fd44, %fd45, %fd53;
	st.global.f64 	[%rd3], %fd46;
	ld.global.f64 	%fd47, [%rd39+8];
	add.s32 	%r64, %r63, %r48;
	mul.wide.u32 	%rd42, %r64, 8;
	add.s64 	%rd43, %rd1, %rd42;
	ld.global.f64 	%fd48, [%rd43];
	fma.rn.f64 	%fd53, %fd47, %fd48, %fd46;
	st.global.f64 	[%rd3], %fd53;
	add.s32 	%r79, %r79, 2;
$L__BB0_11:
	setp.eq.s32 	%p10, %r7, 0;
	@%p10 bra 	$L__BB0_13;
	add.s32 	%r65, %r79, %r2;
	mul.wide.s32 	%rd44, %r65, 8;
	add.s64 	%rd45, %rd2, %rd44;
	ld.global.f64 	%fd49, [%rd45];
	mad.lo.s32 	%r66, %r79, %r48, %r67;
	mul.wide.u32 	%rd46, %r66, 8;
	add.s64 	%rd47, %rd1, %rd46;
	ld.global.f64 	%fd50, [%rd47];
	fma.rn.f64 	%fd51, %fd49, %fd50, %fd53;
	st.global.f64 	[%rd3], %fd51;
$L__BB0_13:
	add.s32 	%r67, %r67, 1;
	setp.ne.s32 	%p11, %r67, %r48;
	@%p11 bra 	$L__BB0_2;
$L__BB0_14:
	ret;

}


// ===== COMPILED SASS (sm_100) =====

	.target	sm_100

	.elftype	@"ET_EXEC"


//--------------------- .note.nv.tkinfo           --------------------------
	.section	.note.nv.tkinfo,"",@"SHT_NOTE"
	.sectionflags	@"SHF_NOTE_NV_TKINFO"
	.tkinfo
        /*0018*/ 	.word	0x00000002
        /*0030*/ 	.string	""
        /*0030*/ 	.string	"ptxas"
        /*0030*/ 	.string	"Cuda compilation tools, release 13.0, V13.0.88"
        /*0030*/ 	.string	"Build cuda_13.0.r13.0/compiler.36424714_0"
        /*0030*/ 	.string	"-arch sm_100 -m 64 "



//--------------------- .note.nv.cuinfo           --------------------------
	.section	.note.nv.cuinfo,"",@"SHT_NOTE"
	.sectionflags	@"SHF_NOTE_NV_CUINFO"
        /*0018*/ 	.short	0x0002
        /*001a*/ 	.short	0x0064
        /*001c*/ 	.short	0x0082
	.zero		2


//--------------------- .nv.info                  --------------------------
	.section	.nv.info,"",@"SHT_CUDA_INFO"
	.align	4


	//----- nvinfo : EIATTR_REGCOUNT
	.align		4
        /*0000*/ 	.byte	0x04, 0x2f
        /*0002*/ 	.short	(.L_1 - .L_0)
	.align		4
.L_0:
        /*0004*/ 	.word	index@(_Z21matrix_multiplicationPdS_S_i)
        /*0008*/ 	.word	0x0000001e


	//----- nvinfo : EIATTR_FRAME_SIZE
	.align		4
.L_1:
        /*000c*/ 	.byte	0x04, 0x11
        /*000e*/ 	.short	(.L_3 - .L_2)
	.align		4
.L_2:
        /*0010*/ 	.word	index@(_Z21matrix_multiplicationPdS_S_i)
        /*0014*/ 	.word	0x00000000


	//----- nvinfo : EIATTR_MIN_STACK_SIZE
	.align		4
.L_3:
        /*0018*/ 	.byte	0x04, 0x12
        /*001a*/ 	.short	(.L_5 - .L_4)
	.align		4
.L_4:
        /*001c*/ 	.word	index@(_Z21matrix_multiplicationPdS_S_i)
        /*0020*/ 	.word	0x00000000
.L_5:


//--------------------- .nv.compat                --------------------------
	.section	.nv.compat,"",@"SHT_CUDA_COMPAT_INFO"
	.align	4
        /*0000*/ 	.byte	0x02, 0x09, 0x00, 0x00, 0x02, 0x02, 0x01, 0x00, 0x02, 0x05, 0x05, 0x00, 0x03, 0x07, 0x01, 0x01
        /*0010*/ 	.byte	0x02, 0x03, 0x00, 0x00, 0x02, 0x06, 0x01, 0x00, 0x04, 0x0b, 0x08, 0x00, 0x01, 0x00, 0x00, 0x00
        /*0020*/ 	.byte	0x00, 0x00, 0x00, 0x00


//--------------------- .nv.info._Z21matrix_multiplicationPdS_S_i --------------------------
	.section	.nv.info._Z21matrix_multiplicationPdS_S_i,"",@"SHT_CUDA_INFO"
	.sectionflags	@""
	.align	4


	//----- nvinfo : EIATTR_CUDA_API_VERSION
	.align		4
        /*0000*/ 	.byte	0x04, 0x37
        /*0002*/ 	.short	(.L_7 - .L_6)
.L_6:
        /*0004*/ 	.word	0x00000082


	//----- nvinfo : EIATTR_KPARAM_INFO
	.align		4
.L_7:
        /*0008*/ 	.byte	0x04, 0x17
        /*000a*/ 	.short	(.L_9 - .L_8)
.L_8:
        /*000c*/ 	.word	0x00000000
        /*0010*/ 	.short	0x0003
        /*0012*/ 	.short	0x0018
        /*0014*/ 	.byte	0x00, 0xf0, 0x11, 0x00


	//----- nvinfo : EIATTR_KPARAM_INFO
	.align		4
.L_9:
        /*0018*/ 	.byte	0x04, 0x17
        /*001a*/ 	.short	(.L_11 - .L_10)
.L_10:
        /*001c*/ 	.word	0x00000000
        /*0020*/ 	.short	0x0002
        /*0022*/ 	.short	0x0010
        /*0024*/ 	.byte	0x00, 0xf5, 0x21, 0x00


	//----- nvinfo : EIATTR_KPARAM_INFO
	.align		4
.L_11:
        /*0028*/ 	.byte	0x04, 0x17
        /*002a*/ 	.short	(.L_13 - .L_12)
.L_12:
        /*002c*/ 	.word	0x00000000
        /*0030*/ 	.short	0x0001
        /*0032*/ 	.short	0x0008
        /*0034*/ 	.byte	0x00, 0xf5, 0x21, 0x00


	//----- nvinfo : EIATTR_KPARAM_INFO
	.align		4
.L_13:
        /*0038*/ 	.byte	0x04, 0x17
        /*003a*/ 	.short	(.L_15 - .L_14)
.L_14:
        /*003c*/ 	.word	0x00000000
        /*0040*/ 	.short	0x0000
        /*0042*/ 	.short	0x0000
        /*0044*/ 	.byte	0x00, 0xf5, 0x21, 0x00


	//----- nvinfo : EIATTR_SPARSE_MMA_MASK
	.align		4
.L_15:
        /*0048*/ 	.byte	0x03, 0x50
        /*004a*/ 	.short	0x0000


	//----- nvinfo : EIATTR_MAXREG_COUNT
	.align		4
        /*004c*/ 	.byte	0x03, 0x1b
        /*004e*/ 	.short	0x00ff


	//----- nvinfo : EIATTR_MERCURY_ISA_VERSION
	.align		4
        /*0050*/ 	.byte	0x03, 0x5f
        /*0052*/ 	.short	0x0101


	//----- nvinfo : EIATTR_VRC_CTA_INIT_COUNT
	.align		4
        /*0054*/ 	.byte	0x02, 0x4a
	.zero		1
	.zero		1


	//----- nvinfo : EIATTR_EXIT_INSTR_OFFSETS
	.align		4
        /*0058*/ 	.byte	0x04, 0x1c
        /*005a*/ 	.short	(.L_17 - .L_16)


	//   ....[0]....
.L_16:
        /*005c*/ 	.word	0x00000080


	//   ....[1]....
        /*0060*/ 	.word	0x00000b40


	//----- nvinfo : EIATTR_CBANK_PARAM_SIZE
	.align		4
.L_17:
        /*0064*/ 	.byte	0x03, 0x19
        /*0066*/ 	.short	0x001c


	//----- nvinfo : EIATTR_PARAM_CBANK
	.align		4
        /*0068*/ 	.byte	0x04, 0x0a
        /*006a*/ 	.short	(.L_19 - .L_18)
	.align		4
.L_18:
        /*006c*/ 	.word	index@(.nv.constant0._Z21matrix_multiplicationPdS_S_i)
        /*0070*/ 	.short	0x0380
        /*0072*/ 	.short	0x001c


	//----- nvinfo : EIATTR_SW_WAR
	.align		4
.L_19:
        /*0074*/ 	.byte	0x04, 0x36
        /*0076*/ 	.short	(.L_21 - .L_20)
.L_20:
        /*0078*/ 	.word	0x00000008
.L_21:


//--------------------- .nv.callgraph             --------------------------
	.section	.nv.callgraph,"",@"SHT_CUDA_CALLGRAPH"
	.align	4
	.sectionentsize	8
	.align		4
        /*0000*/ 	.word	0x00000000
	.align		4
        /*0004*/ 	.word	0xffffffff
	.align		4
        /*0008*/ 	.word	0x00000000
	.align		4
        /*000c*/ 	.word	0xfffffffe
	.align		4
        /*0010*/ 	.word	0x00000000
	.align		4
        /*0014*/ 	.word	0xfffffffd
	.align		4
        /*0018*/ 	.word	0x00000000
	.align		4
        /*001c*/ 	.word	0xfffffffc


//--------------------- .text._Z21matrix_multiplicationPdS_S_i --------------------------
	.section	.text._Z21matrix_multiplicationPdS_S_i,"ax",@progbits
	.align	128
        .global         _Z21matrix_multiplicationPdS_S_i
        .type           _Z21matrix_multiplicationPdS_S_i,@function
        .size           _Z21matrix_multiplicationPdS_S_i,(.L_x_6 - _Z21matrix_multiplicationPdS_S_i)
        .other          _Z21matrix_multiplicationPdS_S_i,@"STO_CUDA_ENTRY STV_DEFAULT"
_Z21matrix_multiplicationPdS_S_i:
.text._Z21matrix_multiplicationPdS_S_i:
[----:B------:R-:W-:Y:S01]  /*0000*/  LDC R1, c[0x0][0x37c] ;  /* 0x0000df00ff017b82 */ /* 0x000fe20000000800 */
[----:B------:R-:W0:Y:S07]  /*0010*/  S2R R6, SR_TID.X ;  /* 0x0000000000067919 */ /* 0x000e2e0000002100 */
[----:B------:R-:W0:Y:S08]  /*0020*/  S2UR UR4, SR_CTAID.X ;  /* 0x00000000000479c3 */ /* 0x000e300000002500 */
[----:B------:R-:W0:Y:S08]  /*0030*/  LDC R3, c[0x0][0x360] ;  /* 0x0000d800ff037b82 */ /* 0x000e300000000800 */
[----:B------:R-:W1:Y:S01]  /*0040*/  LDC R7, c[0x0][0x398] ;  /* 0x0000e600ff077b82 */ /* 0x000e620000000800 */
[----:B0-----:R-:W-:Y:S01]  /*0050*/  IMAD R6, R3, UR4, R6 ;  /* 0x0000000403067c24 */ /* 0x001fe2000f8e0206 */
[----:B-1----:R-:W-:-:S04]  /*0060*/  ISETP.GE.AND P0, PT, R7, 0x1, PT ;  /* 0x000000010700780c */ /* 0x002fc80003f06270 */
[----:B------:R-:W-:-:S13]  /*0070*/  ISETP.GE.OR P0, PT, R6, R7, !P0 ;  /* 0x000000070600720c */ /* 0x000fda0004706670 */
[----:B------:R-:W-:Y:S05]  /*0080*/  @P0 EXIT ;  /* 0x000000000000094d */ /* 0x000fea0003800000 */
[C---:B------:R-:W-:Y:S01]  /*0090*/  IADD3 R0, PT, PT, R7.reuse, -0x1, RZ ;  /* 0xffffffff07007810 */ /* 0x040fe20007ffe0ff */
[----:B------:R-:W-:Y:S01]  /*00a0*/  IMAD R6, R6, R7, RZ ;  /* 0x0000000706067224 */ /* 0x000fe200078e02ff */
[C---:B------:R-:W-:Y:S01]  /*00b0*/  LOP3.LUT R15, R7.reuse, 0x7, RZ, 0xc0, !PT ;  /* 0x00000007070f7812 */ /* 0x040fe200078ec0ff */
[----:B------:R-:W0:Y:S01]  /*00c0*/  LDCU.64 UR20, c[0x0][0x358] ;  /* 0x00006b00ff1477ac */ /* 0x000e220008000a00 */
[----:B------:R-:W-:Y:S02]  /*00d0*/  ISETP.GE.U32.AND P0, PT, R0, 0x7, PT ;  /* 0x000000070000780c */ /* 0x000fe40003f06070 */
[C---:B------:R-:W-:Y:S01]  /*00e0*/  LOP3.LUT R0, R7.reuse, 0x7ffffff8, RZ, 0xc0, !PT ;  /* 0x7ffffff807007812 */ /* 0x040fe200078ec0ff */
[----:B------:R-:W-:Y:S01]  /*00f0*/  UMOV UR4, URZ ;  /* 0x000000ff00047c82 */ /* 0x000fe20008000000 */
[----:B------:R-:W-:-:S03]  /*0100*/  LOP3.LUT R7, R7, 0x3, RZ, 0xc0, !PT ;  /* 0x0000000307077812 */ /* 0x000fc600078ec0ff */
[----:B------:R-:W-:-:S07]  /*0110*/  IMAD.MOV R8, RZ, RZ, -R0 ;  /* 0x000000ffff087224 */ /* 0x000fce00078e0a00 */
.L_x_4:
[----:B0123--:R-:W1:Y:S01]  /*0120*/  LDC.64 R2, c[0x0][0x390] ;  /* 0x0000e400ff027b82 */ /* 0x00fe620000000a00 */
[----:B------:R-:W-:Y:S01]  /*0130*/  IADD3 R5, PT, PT, R6, UR4, RZ ;  /* 0x0000000406057c10 */ /* 0x000fe2000fffe0ff */
[----:B------:R-:W-:-:S04]  /*0140*/  IMAD.MOV.U32 R9, RZ, RZ, RZ ;  /* 0x000000ffff097224 */ /* 0x000fc800078e00ff */
[----:B-1----:R-:W-:Y:S01]  /*0150*/  IMAD.WIDE R2, R5, 0x8, R2 ;  /* 0x0000000805027825 */ /* 0x002fe200078e0202 */
[----:B------:R-:W-:-:S04]  /*0160*/  CS2R R4, SRZ ;  /* 0x0000000000047805 */ /* 0x000fc8000001ff00 */
[----:B0-----:R0:W-:Y:S01]  /*0170*/  STG.E.64 desc[UR20][R2.64], RZ ;  /* 0x000000ff02007986 */ /* 0x0011e2000c101b14 */
[----:B------:R-:W-:Y:S05]  /*0180*/  @!P0 BRA `(.L_x_0) ;  /* 0x0000000400508947 */ /* 0x000fea0003800000 */
[----:B------:R-:W1:Y:S01]  /*0190*/  LDCU UR17, c[0x0][0x398] ;  /* 0x00007300ff1177ac */ /* 0x000e620008000800 */
[----:B------:R-:W-:Y:S01]  /*01a0*/  MOV R12, R6 ;  /* 0x00000006000c7202 */ /* 0x000fe20000000f00 */
[----:B------:R-:W-:Y:S01]  /*01b0*/  IMAD.MOV.U32 R9, RZ, RZ, R8 ;  /* 0x000000ffff097224 */ /* 0x000fe200078e0008 */
[----:B------:R-:W-:Y:S01]  /*01c0*/  CS2R R4, SRZ ;  /* 0x0000000000047805 */ /* 0x000fe2000001ff00 */
[----:B------:R-:W2:Y:S01]  /*01d0*/  LDCU.128 UR8, c[0x0][0x380] ;  /* 0x00007000ff0877ac */ /* 0x000ea20008000c00 */
[----:B------:R-:W-:Y:S01]  /*01e0*/  UMOV UR5, UR4 ;  /* 0x0000000400057c82 */ /* 0x000fe20008000000 */
[----:B-1----:R-:W-:Y:S02]  /*01f0*/  UIADD3 UR6, UPT, UPT, UR4, UR17, URZ ;  /* 0x0000001104067290 */ /* 0x002fe4000fffe0ff */
[----:B------:R-:W-:Y:S02]  /*0200*/  ULEA UR7, UR17, UR4, 0x1 ;  /* 0x0000000411077291 */ /* 0x000fe4000f8e08ff */
[----:B------:R-:W-:-:S02]  /*0210*/  UIMAD UR12, UR17, 0x3, UR4 ;  /* 0x00000003110c78a4 */ /* 0x000fc4000f8e0204 */
[----:B------:R-:W-:Y:S02]  /*0220*/  ULEA UR13, UR17, UR4, 0x2 ;  /* 0x00000004110d7291 */ /* 0x000fe4000f8e10ff */
[----:B------:R-:W-:Y:S02]  /*0230*/  UIMAD UR14, UR17, 0x5, UR4 ;  /* 0x00000005110e78a4 */ /* 0x000fe4000f8e0204 */
[----:B------:R-:W-:Y:S02]  /*0240*/  UIMAD UR15, UR17, 0x6, UR4 ;  /* 0x00000006110f78a4 */ /* 0x000fe4000f8e0204 */
[----:B--2---:R-:W-:-:S12]  /*0250*/  UIMAD UR16, UR17, 0x7, UR4 ;  /* 0x00000007111078a4 */ /* 0x004fd8000f8e0204 */
.L_x_1:
[----:B------:R-:W-:Y:S01]  /*0260*/  HFMA2 R11, -RZ, RZ, 0, 4.76837158203125e-07 ;  /* 0x00000008ff0b7431 */ /* 0x000fe200000001ff */
[----:B------:R-:W-:-:S06]  /*0270*/  UIMAD.WIDE.U32 UR18, UR5, 0x8, UR10 ;  /* 0x00000008051278a5 */ /* 0x000fcc000f8e000a */
[----:B------:R-:W-:Y:S01]  /*0280*/  IMAD.U32 R20, RZ, RZ, UR18 ;  /* 0x00000012ff147e24 */ /* 0x000fe2000f8e00ff */
[----:B------:R-:W-:Y:S01]  /*0290*/  MOV R21, UR19 ;  /* 0x0000001300157c02 */ /* 0x000fe20008000f00 */
[----:B------:R-:W-:-:S04]  /*02a0*/  IMAD.WIDE R10, R12, R11, UR8 ;  /* 0x000000080c0a7e25 */ /* 0x000fc8000f8e020b */
[----:B---3--:R-:W2:Y:S04]  /*02b0*/  LDG.E.64 R18, desc[UR20][R20.64] ;  /* 0x0000001414127981 */ /* 0x008ea8000c1e1b00 */
[----:B------:R-:W2:Y:S01]  /*02c0*/  LDG.E.64 R16, desc[UR20][R10.64] ;  /* 0x000000140a107981 */ /* 0x000ea2000c1e1b00 */
[----:B------:R-:W-:-:S06]  /*02d0*/  UIMAD.WIDE.U32 UR18, UR6, 0x8, UR10 ;  /* 0x00000008061278a5 */ /* 0x000fcc000f8e000a */
[----:B------:R-:W-:Y:S01]  /*02e0*/  IMAD.U32 R22, RZ, RZ, UR18 ;  /* 0x00000012ff167e24 */ /* 0x000fe2000f8e00ff */
[----:B------:R-:W-:Y:S01]  /*02f0*/  MOV R23, UR19 ;  /* 0x0000001300177c02 */ /* 0x000fe20008000f00 */
[----:B--2---:R-:W-:-:S07]  /*0300*/  DFMA R16, R16, R18, R4 ;  /* 0x000000121010722b */ /* 0x004fce0000000004 */
[----:B------:R1:W-:Y:S04]  /*0310*/  STG.E.64 desc[UR20][R2.64], R16 ;  /* 0x0000001002007986 */ /* 0x0003e8000c101b14 */
[----:B------:R-:W2:Y:S04]  /*0320*/  LDG.E.64 R18, desc[UR20][R22.64] ;  /* 0x0000001416127981 */ /* 0x000ea8000c1e1b00 */
[----:B------:R-:W2:Y:S01]  /*0330*/  LDG.E.64 R4, desc[UR20][R10.64+0x8] ;  /* 0x000008140a047981 */ /* 0x000ea2000c1e1b00 */
[----:B------:R-:W-:-:S06]  /*0340*/  UIMAD.WIDE.U32 UR18, UR7, 0x8, UR10 ;  /* 0x00000008071278a5 */ /* 0x000fcc000f8e000a */
[----:B------:R-:W-:Y:S01]  /*0350*/  IMAD.U32 R24, RZ, RZ, UR18 ;  /* 0x00000012ff187e24 */ /* 0x000fe2000f8e00ff */
[----:B------:R-:W-:Y:S01]  /*0360*/  MOV R25, UR19 ;  /* 0x0000001300197c02 */ /* 0x000fe20008000f00 */
[----:B--2---:R-:W-:-:S07]  /*0370*/  DFMA R4, R4, R18, R16 ;  /* 0x000000120404722b */ /* 0x004fce0000000010 */
[----:B------:R2:W-:Y:S04]  /*0380*/  STG.E.64 desc[UR20][R2.64], R4 ;  /* 0x0000000402007986 */ /* 0x0005e8000c101b14 */
[----:B------:R-:W3:Y:S04]  /*0390*/  LDG.E.64 R20, desc[UR20][R24.64] ;  /* 0x0000001418147981 */ /* 0x000ee8000c1e1b00 */
[----:B------:R-:W3:Y:S01]  /*03a0*/  LDG.E.64 R18, desc[UR20][R10.64+0x10] ;  /* 0x000010140a127981 */ /* 0x000ee2000c1e1b00 */
[----:B------:R-:W-:-:S06]  /*03b0*/  UIMAD.WIDE.U32 UR18, UR12, 0x8, UR10 ;  /* 0x000000080c1278a5 */ /* 0x000fcc000f8e000a */
[----:B------:R-:W-:Y:S01]  /*03c0*/  IMAD.U32 R26, RZ, RZ, UR18 ;  /* 0x00000012ff1a7e24 */ /* 0x000fe2000f8e00ff */
[----:B------:R-:W-:Y:S01]  /*03d0*/  MOV R27, UR19 ;  /* 0x00000013001b7c02 */ /* 0x000fe20008000f00 */
[----:B---3--:R-:W-:-:S07]  /*03e0*/  DFMA R18, R18, R20, R4 ;  /* 0x000000141212722b */ /* 0x008fce0000000004 */
[----:B------:R3:W-:Y:S04]  /*03f0*/  STG.E.64 desc[UR20][R2.64], R18 ;  /* 0x0000001202007986 */ /* 0x0007e8000c101b14 */
[----:B------:R-:W4:Y:S04]  /*0400*/  LDG.E.64 R20, desc[UR20][R26.64] ;  /* 0x000000141a147981 */ /* 0x000f28000c1e1b00 */
[----:B-1----:R-:W4:Y:S01]  /*0410*/  LDG.E.64 R16, desc[UR20][R10.64+0x18] ;  /* 0x000018140a107981 */ /* 0x002f22000c1e1b00 */
[----:B------:R-:W-:-:S06]  /*0420*/  UIMAD.WIDE.U32 UR18, UR13, 0x8, UR10 ;  /* 0x000000080d1278a5 */ /* 0x000fcc000f8e000a */
[----:B------:R-:W-:Y:S01]  /*0430*/  IMAD.U32 R22, RZ, RZ, UR18 ;  /* 0x00000012ff167e24 */ /* 0x000fe2000f8e00ff */
[----:B------:R-:W-:Y:S01]  /*0440*/  MOV R23, UR19 ;  /* 0x0000001300177c02 */ /* 0x000fe20008000f00 */
[----:B----4-:R-:W-:-:S07]  /*0450*/  DFMA R16, R16, R20, R18 ;  /* 0x000000141010722b */ /* 0x010fce0000000012 */
[----:B------:R1:W-:Y:S04]  /*0460*/  STG.E.64 desc[UR20][R2.64], R16 ;  /* 0x0000001002007986 */ /* 0x0003e8000c101b14 */
[----:B------:R-:W4:Y:S04]  /*0470*/  LDG.E.64 R20, desc[UR20][R22.64] ;  /* 0x0000001416147981 */ /* 0x000f28000c1e1b00 */
[----:B--2---:R-:W4:Y:S01]  /*0480*/  LDG.E.64 R4, desc[UR20][R10.64+0x20] ;  /* 0x000020140a047981 */ /* 0x004f22000c1e1b00 */
[----:B------:R-:W-:-:S06]  /*0490*/  UIMAD.WIDE.U32 UR18, UR14, 0x8, UR10 ;  /* 0x000000080e1278a5 */ /* 0x000fcc000f8e000a */
[----:B------:R-:W-:Y:S01]  /*04a0*/  IMAD.U32 R24, RZ, RZ, UR18 ;  /* 0x00000012ff187e24 */ /* 0x000fe2000f8e00ff */
[----:B------:R-:W-:Y:S01]  /*04b0*/  MOV R25, UR19 ;  /* 0x0000001300197c02 */ /* 0x000fe20008000f00 */
[----:B----4-:R-:W-:-:S07]  /*04c0*/  DFMA R4, R4, R20, R16 ;  /* 0x000000140404722b */ /* 0x010fce0000000010 */
[----:B------:R2:W-:Y:S04]  /*04d0*/  STG.E.64 desc[UR20][R2.64], R4 ;  /* 0x0000000402007986 */ /* 0x0005e8000c101b14 */
[----:B------:R-:W4:Y:S04]  /*04e0*/  LDG.E.64 R20, desc[UR20][R24.64] ;  /* 0x0000001418147981 */ /* 0x000f28000c1e1b00 */
[----:B---3--:R-:W4:Y:S01]  /*04f0*/  LDG.E.64 R18, desc[UR20][R10.64+0x28] ;  /* 0x000028140a127981 */ /* 0x008f22000c1e1b00 */
[----:B------:R-:W-:-:S06]  /*0500*/  UIMAD.WIDE.U32 UR18, UR15, 0x8, UR10 ;  /* 0x000000080f1278a5 */ /* 0x000fcc000f8e000a */
[----:B------:R-:W-:Y:S01]  /*0510*/  IMAD.U32 R26, RZ, RZ, UR18 ;  /* 0x00000012ff1a7e24 */ /* 0x000fe2000f8e00ff */
[----:B------:R-:W-:Y:S01]  /*0520*/  MOV R27, UR19 ;  /* 0x00000013001b7c02 */ /* 0x000fe20008000f00 */
[----:B----4-:R-:W-:-:S07]  /*0530*/  DFMA R18, R18, R20, R4 ;  /* 0x000000141212722b */ /* 0x010fce0000000004 */
[----:B------:R3:W-:Y:S04]  /*0540*/  STG.E.64 desc[UR20][R2.64], R18 ;  /* 0x0000001202007986 */ /* 0x0007e8000c101b14 */
[----:B------:R-:W4:Y:S04]  /*0550*/  LDG.E.64 R20, desc[UR20][R26.64] ;  /* 0x000000141a147981 */ /* 0x000f28000c1e1b00 */
[----:B-1----:R-:W4:Y:S01]  /*0560*/  LDG.E.64 R16, desc[UR20][R10.64+0x30] ;  /* 0x000030140a107981 */ /* 0x002f22000c1e1b00 */
[----:B------:R-:W-:Y:S01]  /*0570*/  UIMAD.WIDE.U32 UR18, UR16, 0x8, UR10 ;  /* 0x00000008101278a5 */ /* 0x000fe2000f8e000a */
[----:B------:R-:W-:Y:S01]  /*0580*/  VIADD R9, R9, 0x8 ;  /* 0x0000000809097836 */ /* 0x000fe20000000000 */
[----:B----4-:R-:W-:-:S04]  /*0590*/  DFMA R16, R16, R20, R18 ;  /* 0x000000141010722b */ /* 0x010fc80000000012 */
[----:B------:R-:W-:Y:S01]  /*05a0*/  IMAD.U32 R20, RZ, RZ, UR18 ;  /* 0x00000012ff147e24 */ /* 0x000fe2000f8e00ff */
[----:B------:R-:W-:Y:S02]  /*05b0*/  MOV R21, UR19 ;  /* 0x0000001300157c02 */ /* 0x000fe40008000f00 */
[----:B------:R3:W-:Y:S04]  /*05c0*/  STG.E.64 desc[UR20][R2.64], R16 ;  /* 0x0000001002007986 */ /* 0x0007e8000c101b14 */
[----:B--2---:R-:W2:Y:S04]  /*05d0*/  LDG.E.64 R4, desc[UR20][R10.64+0x38] ;  /* 0x000038140a047981 */ /* 0x004ea8000c1e1b00 */
[----:B------:R-:W2:Y:S01]  /*05e0*/  LDG.E.64 R20, desc[UR20][R20.64] ;  /* 0x0000001414147981 */ /* 0x000ea2000c1e1b00 */
[----:B------:R-:W-:Y:S01]  /*05f0*/  ISETP.NE.AND P1, PT, R9, RZ, PT ;  /* 0x000000ff0900720c */ /* 0x000fe20003f25270 */
[----:B------:R-:W-:Y:S01]  /*0600*/  ULEA UR6, UR17, UR6, 0x3 ;  /* 0x0000000611067291 */ /* 0x000fe2000f8e18ff */
[----:B------:R-:W-:Y:S01]  /*0610*/  IADD3 R12, PT, PT, R12, 0x8, RZ ;  /* 0x000000080c0c7810 */ /* 0x000fe20007ffe0ff */
[----:B------:R-:W-:-:S02]  /*0620*/  ULEA UR7, UR17, UR7, 0x3 ;  /* 0x0000000711077291 */ /* 0x000fc4000f8e18ff */
[----:B------:R-:W-:Y:S02]  /*0630*/  ULEA UR12, UR17, UR12, 0x3 ;  /* 0x0000000c110c7291 */ /* 0x000fe4000f8e18ff */
[----:B------:R-:W-:Y:S02]  /*0640*/  ULEA UR13, UR17, UR13, 0x3 ;  /* 0x0000000d110d7291 */ /* 0x000fe4000f8e18ff */
[----:B------:R-:W-:Y:S02]  /*0650*/  ULEA UR14, UR17, UR14, 0x3 ;  /* 0x0000000e110e7291 */ /* 0x000fe4000f8e18ff */
[----:B------:R-:W-:Y:S02]  /*0660*/  ULEA UR15, UR17, UR15, 0x3 ;  /* 0x0000000f110f7291 */ /* 0x000fe4000f8e18ff */
[----:B------:R-:W-:Y:S02]  /*0670*/  ULEA UR16, UR17, UR16, 0x3 ;  /* 0x0000001011107291 */ /* 0x000fe4000f8e18ff */
[----:B------:R-:W-:Y:S01]  /*0680*/  ULEA UR5, UR17, UR5, 0x3 ;  /* 0x0000000511057291 */ /* 0x000fe2000f8e18ff */
[----:B--2---:R-:W-:-:S07]  /*0690*/  DFMA R4, R4, R20, R16 ;  /* 0x000000140404722b */ /* 0x004fce0000000010 */
[----:B------:R3:W-:Y:S01]  /*06a0*/  STG.E.64 desc[UR20][R2.64], R4 ;  /* 0x0000000402007986 */ /* 0x0007e2000c101b14 */
[----:B------:R-:W-:Y:S05]  /*06b0*/  @P1 BRA `(.L_x_1) ;  /* 0xfffffff800e81947 */ /* 0x000fea000383ffff */
[----:B------:R-:W-:-:S07]  /*06c0*/  IMAD.MOV.U32 R9, RZ, RZ, R0 ;  /* 0x000000ffff097224 */ /* 0x000fce00078e0000 */
.L_x_0:
[----:B------:R-:W-:-:S13]  /*06d0*/  ISETP.NE.AND P1, PT, R15, RZ, PT ;  /* 0x000000ff0f00720c */ /* 0x000fda0003f25270 */
[----:B------:R-:W-:Y:S05]  /*06e0*/  @!P1 BRA `(.L_x_2) ;  /* 0x0000000400049947 */ /* 0x000fea0003800000 */
[----:B------:R-:W-:Y:S02]  /*06f0*/  IADD3 R10, PT, PT, R15, -0x1, RZ ;  /* 0xffffffff0f0a7810 */ /* 0x000fe40007ffe0ff */
[----:B------:R-:W-:Y:S02]  /*0700*/  ISETP.NE.AND P2, PT, R7, RZ, PT ;  /* 0x000000ff0700720c */ /* 0x000fe40003f45270 */
[----:B------:R-:W-:-:S13]  /*0710*/  ISETP.GE.U32.AND P1, PT, R10, 0x3, PT ;  /* 0x000000030a00780c */ /* 0x000fda0003f26070 */
[----:B------:R-:W-:Y:S05]  /*0720*/  @!P1 BRA `(.L_x_3) ;  /* 0x0000000000789947 */ /* 0x000fea0003800000 */
[----:B------:R-:W1:Y:S01]  /*0730*/  LDC R14, c[0x0][0x398] ;  /* 0x0000e600ff0e7b82 */ /* 0x000e620000000800 */
[----:B---3--:R-:W-:-:S07]  /*0740*/  IMAD.IADD R17, R6, 0x1, R9 ;  /* 0x0000000106117824 */ /* 0x008fce00078e0209 */
[----:B------:R-:W2:Y:S08]  /*0750*/  LDC.64 R10, c[0x0][0x380] ;  /* 0x0000e000ff0a7b82 */ /* 0x000eb00000000a00 */
[----:B------:R-:W3:Y:S01]  /*0760*/  LDC.64 R12, c[0x0][0x388] ;  /* 0x0000e200ff0c7b82 */ /* 0x000ee20000000a00 */
[----:B-1----:R-:W-:Y:S02]  /*0770*/  IMAD R23, R9, R14, UR4 ;  /* 0x0000000409177e24 */ /* 0x002fe4000f8e020e */
[----:B--2---:R-:W-:-:S05]  /*0780*/  IMAD.WIDE R10, R17, 0x8, R10 ;  /* 0x00000008110a7825 */ /* 0x004fca00078e020a */
[----:B------:R-:W2:Y:S01]  /*0790*/  LDG.E.64 R16, desc[UR20][R10.64] ;  /* 0x000000140a107981 */ /* 0x000ea2000c1e1b00 */
[----:B---3--:R-:W-:-:S05]  /*07a0*/  IMAD.WIDE.U32 R20, R23, 0x8, R12 ;  /* 0x0000000817147825 */ /* 0x008fca00078e000c */
[----:B------:R-:W2:Y:S01]  /*07b0*/  LDG.E.64 R18, desc[UR20][R20.64] ;  /* 0x0000001414127981 */ /* 0x000ea2000c1e1b00 */
[----:B------:R-:W-:-:S05]  /*07c0*/  IADD3 R25, PT, PT, R23, R14, RZ ;  /* 0x0000000e17197210 */ /* 0x000fca0007ffe0ff */
[----:B------:R-:W-:Y:S01]  /*07d0*/  IMAD.WIDE.U32 R22, R25, 0x8, R12 ;  /* 0x0000000819167825 */ /* 0x000fe200078e000c */
[----:B--2---:R-:W-:-:S07]  /*07e0*/  DFMA R16, R16, R18, R4 ;  /* 0x000000121010722b */ /* 0x004fce0000000004 */
[----:B------:R1:W-:Y:S04]  /*07f0*/  STG.E.64 desc[UR20][R2.64], R16 ;  /* 0x0000001002007986 */ /* 0x0003e8000c101b14 */
[----:B------:R-:W2:Y:S04]  /*0800*/  LDG.E.64 R18, desc[UR20][R22.64] ;  /* 0x0000001416127981 */ /* 0x000ea8000c1e1b00 */
[----:B------:R-:W2:Y:S01]  /*0810*/  LDG.E.64 R4, desc[UR20][R10.64+0x8] ;  /* 0x000008140a047981 */ /* 0x000ea2000c1e1b00 */
[----:B------:R-:W-:-:S05]  /*0820*/  IADD3 R27, PT, PT, R25, R14, RZ ;  /* 0x0000000e191b7210 */ /* 0x000fca0007ffe0ff */
[----:B------:R-:W-:Y:S01]  /*0830*/  IMAD.WIDE.U32 R24, R27, 0x8, R12 ;  /* 0x000000081b187825 */ /* 0x000fe200078e000c */
[----:B--2---:R-:W-:-:S07]  /*0840*/  DFMA R18, R4, R18, R16 ;  /* 0x000000120412722b */ /* 0x004fce0000000010 */
[----:B------:R1:W-:Y:S04]  /*0850*/  STG.E.64 desc[UR20][R2.64], R18 ;  /* 0x0000001202007986 */ /* 0x0003e8000c101b14 */
[----:B------:R-:W2:Y:S04]  /*0860*/  LDG.E.64 R20, desc[UR20][R24.64] ;  /* 0x0000001418147981 */ /* 0x000ea8000c1e1b00 */
[----:B------:R-:W2:Y:S01]  /*0870*/  LDG.E.64 R4, desc[UR20][R10.64+0x10] ;  /* 0x000010140a047981 */ /* 0x000ea2000c1e1b00 */
[----:B------:R-:W-:-:S04]  /*0880*/  IMAD.IADD R27, R27, 0x1, R14 ;  /* 0x000000011b1b7824 */ /* 0x000fc800078e020e */
[----:B------:R-:W-:Y:S01]  /*0890*/  IMAD.WIDE.U32 R12, R27, 0x8, R12 ;  /* 0x000000081b0c7825 */ /* 0x000fe200078e000c */
[----:B--2---:R-:W-:-:S07]  /*08a0*/  DFMA R20, R4, R20, R18 ;  /* 0x000000140414722b */ /* 0x004fce0000000012 */
[----:B------:R1:W-:Y:S04]  /*08b0*/  STG.E.64 desc[UR20][R2.64], R20 ;  /* 0x0000001402007986 */ /* 0x0003e8000c101b14 */
[----:B------:R-:W2:Y:S04]  /*08c0*/  LDG.E.64 R4, desc[UR20][R10.64+0x18] ;  /* 0x000018140a047981 */ /* 0x000ea8000c1e1b00 */
[----:B------:R-:W2:Y:S01]  /*08d0*/  LDG.E.64 R12, desc[UR20][R12.64] ;  /* 0x000000140c0c7981 */ /* 0x000ea2000c1e1b00 */
[----:B------:R-:W-:Y:S01]  /*08e0*/  IADD3 R9, PT, PT, R9, 0x4, RZ ;  /* 0x0000000409097810 */ /* 0x000fe20007ffe0ff */
[----:B--2---:R-:W-:-:S07]  /*08f0*/  DFMA R4, R4, R12, R20 ;  /* 0x0000000c0404722b */ /* 0x004fce0000000014 */
[----:B------:R1:W-:Y:S04]  /*0900*/  STG.E.64 desc[UR20][R2.64], R4 ;  /* 0x0000000402007986 */ /* 0x0003e8000c101b14 */
.L_x_3:
[----:B------:R-:W-:Y:S05]  /*0910*/  @!P2 BRA `(.L_x_2) ;  /* 0x000000000078a947 */ /* 0x000fea0003800000 */
[----:B------:R-:W2:Y:S01]  /*0920*/  LDC R14, c[0x0][0x398] ;  /* 0x0000e600ff0e7b82 */ /* 0x000ea20000000800 */
[----:B------:R-:W-:-:S07]  /*0930*/  ISETP.NE.AND P1, PT, R7, 0x1, PT ;  /* 0x000000010700780c */ /* 0x000fce0003f25270 */
[----:B------:R-:W4:Y:S06]  /*0940*/  LDC.64 R12, c[0x0][0x388] ;  /* 0x0000e200ff0c7b82 */ /* 0x000f2c0000000a00 */
[----:B------:R-:W-:Y:S02]  /*0950*/  @P1 IADD3 R11, PT, PT, R6, R9, RZ ;  /* 0x00000009060b1210 */ /* 0x000fe40007ffe0ff */
[----:B-1-3--:R-:W1:Y:S01]  /*0960*/  LDC.64 R16, c[0x0][0x380] ;  /* 0x0000e000ff107b82 */ /* 0x00ae620000000a00 */
[----:B--2---:R-:W-:-:S07]  /*0970*/  @P1 IMAD R19, R9, R14, UR4 ;  /* 0x0000000409131e24 */ /* 0x004fce000f8e020e */
[----:B------:R-:W2:Y:S01]  /*0980*/  LDC.64 R20, c[0x0][0x380] ;  /* 0x0000e000ff147b82 */ /* 0x000ea20000000a00 */
[----:B----4-:R-:W-:-:S06]  /*0990*/  @P1 IMAD.WIDE.U32 R24, R19, 0x8, R12 ;  /* 0x0000000813181825 */ /* 0x010fcc00078e000c */
[----:B------:R-:W3:Y:S01]  /*09a0*/  @P1 LDG.E.64 R24, desc[UR20][R24.64] ;  /* 0x0000001418181981 */ /* 0x000ee2000c1e1b00 */
[----:B-1----:R-:W-:-:S05]  /*09b0*/  @P1 IMAD.WIDE R16, R11, 0x8, R16 ;  /* 0x000000080b101825 */ /* 0x002fca00078e0210 */
[----:B------:R-:W3:Y:S01]  /*09c0*/  @P1 LDG.E.64 R10, desc[UR20][R16.64] ;  /* 0x00000014100a1981 */ /* 0x000ee2000c1e1b00 */
[----:B------:R-:W-:-:S04]  /*09d0*/  @P1 IMAD.IADD R23, R19, 0x1, R14 ;  /* 0x0000000113171824 */ /* 0x000fc800078e020e */
[----:B------:R-:W-:Y:S02]  /*09e0*/  @P1 IMAD.WIDE.U32 R22, R23, 0x8, R12 ;  /* 0x0000000817161825 */ /* 0x000fe400078e000c */
[----:B------:R-:W1:Y:S01]  /*09f0*/  LDC.64 R12, c[0x0][0x388] ;  /* 0x0000e200ff0c7b82 */ /* 0x000e620000000a00 */
[----:B------:R-:W-:Y:S01]  /*0a00*/  LOP3.LUT P2, RZ, R14, 0x1, RZ, 0xc0, !PT ;  /* 0x000000010eff7812 */ /* 0x000fe2000784c0ff */
[----:B---3--:R-:W-:-:S07]  /*0a10*/  @P1 DFMA R10, R10, R24, R4 ;  /* 0x000000180a0a122b */ /* 0x008fce0000000004 */
[----:B------:R3:W-:Y:S04]  /*0a20*/  @P1 STG.E.64 desc[UR20][R2.64], R10 ;  /* 0x0000000a02001986 */ /* 0x0007e8000c101b14 */
[----:B------:R-:W4:Y:S04]  /*0a30*/  @P1 LDG.E.64 R18, desc[UR20][R16.64+0x8] ;  /* 0x0000081410121981 */ /* 0x000f28000c1e1b00 */
[----:B------:R-:W4:Y:S01]  /*0a40*/  @P1 LDG.E.64 R22, desc[UR20][R22.64] ;  /* 0x0000001416161981 */ /* 0x000f22000c1e1b00 */
[----:B------:R-:W-:-:S04]  /*0a50*/  @P1 IADD3 R9, PT, PT, R9, 0x2, RZ ;  /* 0x0000000209091810 */ /* 0x000fc80007ffe0ff */
[----:B------:R-:W-:Y:S01]  /*0a60*/  @P2 IADD3 R25, PT, PT, R6, R9, RZ ;  /* 0x0000000906192210 */ /* 0x000fe20007ffe0ff */
[----:B------:R-:W-:-:S04]  /*0a70*/  @P2 IMAD R9, R9, R14, UR4 ;  /* 0x0000000409092e24 */ /* 0x000fc8000f8e020e */
[----:B--2---:R-:W-:-:S04]  /*0a80*/  @P2 IMAD.WIDE R20, R25, 0x8, R20 ;  /* 0x0000000819142825 */ /* 0x004fc800078e0214 */
[----:B-1----:R-:W-:Y:S01]  /*0a90*/  @P2 IMAD.WIDE.U32 R12, R9, 0x8, R12 ;  /* 0x00000008090c2825 */ /* 0x002fe200078e000c */
[----:B----4-:R-:W-:-:S07]  /*0aa0*/  @P1 DFMA R4, R18, R22, R10 ;  /* 0x000000161204122b */ /* 0x010fce000000000a */
[----:B------:R2:W-:Y:S04]  /*0ab0*/  @P1 STG.E.64 desc[UR20][R2.64], R4 ;  /* 0x0000000402001986 */ /* 0x0005e8000c101b14 */
[----:B------:R-:W3:Y:S04]  /*0ac0*/  @P2 LDG.E.64 R20, desc[UR20][R20.64] ;  /* 0x0000001414142981 */ /* 0x000ee8000c1e1b00 */
[----:B------:R-:W3:Y:S02]  /*0ad0*/  @P2 LDG.E.64 R12, desc[UR20][R12.64] ;  /* 0x000000140c0c2981 */ /* 0x000ee4000c1e1b00 */
[----:B---3--:R-:W-:-:S07]  /*0ae0*/  @P2 DFMA R10, R20, R12, R4 ;  /* 0x0000000c140a222b */ /* 0x008fce0000000004 */
[----:B------:R2:W-:Y:S04]  /*0af0*/  @P2 STG.E.64 desc[UR20][R2.64], R10 ;  /* 0x0000000a02002986 */ /* 0x0005e8000c101b14 */
.L_x_2:
[----:B------:R-:W4:Y:S01]  /*0b00*/  LDCU UR5, c[0x0][0x398] ;  /* 0x00007300ff0577ac */ /* 0x000f220008000800 */
[----:B------:R-:W-:-:S04]  /*0b10*/  UIADD3 UR4, UPT, UPT, UR4, 0x1, URZ ;  /* 0x0000000104047890 */ /* 0x000fc8000fffe0ff */
[----:B----4-:R-:W-:-:S09]  /*0b20*/  UISETP.NE.AND UP0, UPT, UR4, UR5, UPT ;  /* 0x000000050400728c */ /* 0x010fd2000bf05270 */
[----:B------:R-:W-:Y:S05]  /*0b30*/  BRA.U UP0, `(.L_x_4) ;  /* 0xfffffff500787547 */ /* 0x000fea000b83ffff */
[----:B------:R-:W-:Y:S05]  /*0b40*/  EXIT ;  /* 0x000000000000794d */ /* 0x000fea0003800000 */
.L_x_5:
[----:B------:R-:W-:-:S00]  /*0b50*/  BRA `(.L_x_5) ;  /* 0xfffffffc00fc7947 */ /* 0x000fc0000383ffff */
[----:B------:R-:W-:-:S00]  /*0b60*/  NOP ;  /* 0x0000000000007918 */ /* 0x000fc00000000000 */
        /* <DEDUP_REMOVED lines=9> */
.L_x_6:


//--------------------- .nv.shared.reserved.0     --------------------------
	.section	.nv.shared.reserved.0,"aw",@nobits
	.weak		__nv_reservedSMEM_offset_0_alias
	.size		__nv_reservedSMEM_offset_0_alias, 0, 64
	.other		__nv_reservedSMEM_offset_0_alias,@"STO_CUDA_RESERVED_SHARED STV_DEFAULT"
__nv_reservedSMEM_offset_0_alias:
	.zero		0
	.zero		64


//--------------------- .nv.constant0._Z21matrix_multiplicationPdS_S_i --------------------------
	.section	.nv.constant0._Z21matrix_multiplicationPdS_S_i,"a",@progbits
	.sectionflags	@""
	.align	4
.nv.constant0._Z21matrix_multiplicationPdS_S_i:
	.zero		924


//--------------------- SYMBOLS --------------------------

	.type		.nv.reservedSmem.offset0,@object
	.size		.nv.reservedSmem.offset0,0x4
